	.headerflags	@"EF_CUDA_TEXMODE_UNIFIED EF_CUDA_64BIT_ADDRESS EF_CUDA_ACCELERATORS EF_CUDA_SM90 EF_CUDA_VIRTUAL_SM(EF_CUDA_SM90)"
	.elftype	@"ET_EXEC"


//--------------------- .nv.info                  --------------------------
	.section	.nv.info,"",@"SHT_CUDA_INFO"
	.align	4


	//----- nvinfo : EIATTR_REGCOUNT
	.align		4
        /*0000*/ 	.byte	0x04, 0x2f
        /*0002*/ 	.short	(.L_1 - .L_0)
	.align		4
.L_0:
        /*0004*/ 	.word	index@(triton_poi_fused_convolution_1)
        /*0008*/ 	.word	0x0000000c


	//----- nvinfo : EIATTR_MIN_STACK_SIZE
	.align		4
.L_1:
        /*000c*/ 	.byte	0x04, 0x12
        /*000e*/ 	.short	(.L_3 - .L_2)
	.align		4
.L_2:
        /*0010*/ 	.word	index@(triton_poi_fused_convolution_1)
        /*0014*/ 	.word	0x00000000


	//----- nvinfo : EIATTR_FRAME_SIZE
	.align		4
.L_3:
        /*0018*/ 	.byte	0x04, 0x11
        /*001a*/ 	.short	(.L_5 - .L_4)
	.align		4
.L_4:
        /*001c*/ 	.word	index@(triton_poi_fused_convolution_1)
        /*0020*/ 	.word	0x00000000


	//----- nvinfo : EIATTR_MIN_STACK_SIZE
	.align		4
.L_5:
        /*0024*/ 	.byte	0x04, 0x12
        /*0026*/ 	.short	(.L_7 - .L_6)
	.align		4
.L_6:
        /*0028*/ 	.word	index@(triton_poi_fused_convolution_1)
        /*002c*/ 	.word	0x00000000
.L_7:


//--------------------- .nv.info.triton_poi_fused_convolution_1 --------------------------
	.section	.nv.info.triton_poi_fused_convolution_1,"",@"SHT_CUDA_INFO"
	.sectionflags	@""
	.align	4


	//----- nvinfo : EIATTR_CUDA_API_VERSION
	.align		4
        /*0000*/ 	.byte	0x04, 0x37
        /*0002*/ 	.short	(.L_9 - .L_8)
.L_8:
        /*0004*/ 	.word	0x0000007c


	//----- nvinfo : EIATTR_KPARAM_INFO
	.align		4
.L_9:
        /*0008*/ 	.byte	0x04, 0x17
        /*000a*/ 	.short	(.L_11 - .L_10)
.L_10:
        /*000c*/ 	.word	0x00000000
        /*0010*/ 	.short	0x0002
        /*0012*/ 	.short	0x0010
        /*0014*/ 	.byte	0x00, 0xf0, 0x11, 0x00


	//----- nvinfo : EIATTR_KPARAM_INFO
	.align		4
.L_11:
        /*0018*/ 	.byte	0x04, 0x17
        /*001a*/ 	.short	(.L_13 - .L_12)
.L_12:
        /*001c*/ 	.word	0x00000000
        /*0020*/ 	.short	0x0001
        /*0022*/ 	.short	0x0008
        /*0024*/ 	.byte	0x00, 0xf4, 0x21, 0x00


	//----- nvinfo : EIATTR_KPARAM_INFO
	.align		4
.L_13:
        /*0028*/ 	.byte	0x04, 0x17
        /*002a*/ 	.short	(.L_15 - .L_14)
.L_14:
        /*002c*/ 	.word	0x00000000
        /*0030*/ 	.short	0x0000
        /*0032*/ 	.short	0x0000
        /*0034*/ 	.byte	0x00, 0xf4, 0x21, 0x00


	//----- nvinfo : EIATTR_SPARSE_MMA_MASK
	.align		4
.L_15:
        /*0038*/ 	.byte	0x03, 0x50
        /*003a*/ 	.short	0x0000


	//----- nvinfo : EIATTR_MAXREG_COUNT
	.align		4
        /*003c*/ 	.byte	0x03, 0x1b
        /*003e*/ 	.short	0x00ff


	//----- nvinfo : EIATTR_EXIT_INSTR_OFFSETS
	.align		4
        /*0040*/ 	.byte	0x04, 0x1c
        /*0042*/ 	.short	(.L_17 - .L_16)


	//   ....[0]....
.L_16:
        /*0044*/ 	.word	0x000001c0


	//   ....[1]....
        /*0048*/ 	.word	0x000001e0


	//----- nvinfo : EIATTR_REQNTID
	.align		4
.L_17:
        /*004c*/ 	.byte	0x04, 0x10
        /*004e*/ 	.short	(.L_19 - .L_18)
.L_18:
        /*0050*/ 	.word	0x00000080
        /*0054*/ 	.word	0x00000001
        /*0058*/ 	.word	0x00000001


	//----- nvinfo : EIATTR_CBANK_PARAM_SIZE
	.align		4
.L_19:
        /*005c*/ 	.byte	0x03, 0x19
        /*005e*/ 	.short	0x0014


	//----- nvinfo : EIATTR_PARAM_CBANK
	.align		4
        /*0060*/ 	.byte	0x04, 0x0a
        /*0062*/ 	.short	(.L_21 - .L_20)
	.align		4
.L_20:
        /*0064*/ 	.word	index@(.nv.constant0.triton_poi_fused_convolution_1)
        /*0068*/ 	.short	0x0210
        /*006a*/ 	.short	0x0014


	//----- nvinfo : EIATTR_SW_WAR
	.align		4
.L_21:
        /*006c*/ 	.byte	0x04, 0x36
        /*006e*/ 	.short	(.L_23 - .L_22)
.L_22:
        /*0070*/ 	.word	0x00000008
.L_23:


//--------------------- .nv.callgraph             --------------------------
	.section	.nv.callgraph,"",@"SHT_CUDA_CALLGRAPH"
	.align	4
	.sectionentsize	8
	.align		4
        /*0000*/ 	.word	0x00000000
	.align		4
        /*0004*/ 	.word	0xffffffff
	.align		4
        /*0008*/ 	.word	0x00000000
	.align		4
        /*000c*/ 	.word	0xfffffffe
	.align		4
        /*0010*/ 	.word	0x00000000
	.align		4
        /*0014*/ 	.word	0xfffffffd
	.align		4
        /*0018*/ 	.word	0x00000000
	.align		4
        /*001c*/ 	.word	0xfffffffc


//--------------------- .text.triton_poi_fused_convolution_1 --------------------------
	.section	.text.triton_poi_fused_convolution_1,"ax",@progbits
	.align	128
        .global         triton_poi_fused_convolution_1
        .type           triton_poi_fused_convolution_1,@function
        .size           triton_poi_fused_convolution_1,(.L_x_1 - triton_poi_fused_convolution_1)
        .other          triton_poi_fused_convolution_1,@"STO_CUDA_ENTRY STV_DEFAULT"
triton_poi_fused_convolution_1:
.text.triton_poi_fused_convolution_1:
[----:B------:R-:W0:Y:S02]  /*0000*/  LDC R1, c[0x0][0x28] ;  /* 0x00000a00ff017b82 */ /* 0x000e240000000800 */
[----:B------:R-:W1:Y:S01]  /*0010*/  S2R R0, SR_TID.X ;  /* 0x0000000000007919 */ /* 0x000e620000002100 */
[----:B------:R-:W2:Y:S01]  /*0020*/  LDC.64 R4, c[0x0][0x218] ;  /* 0x00008600ff047b82 */ /* 0x000ea20000000a00 */
[----:B------:R-:W-:Y:S01]  /*0030*/  ULDC.64 UR4, c[0x0][0x208] ;  /* 0x0000820000047ab9 */ /* 0x000fe20000000a00 */
[----:B------:R-:W3:Y:S01]  /*0040*/  S2R R7, SR_CTAID.X ;  /* 0x0000000000077919 */ /* 0x000ee20000002500 */
[----:B-1----:R-:W-:Y:S01]  /*0050*/  IMAD.SHL.U32 R0, R0, 0x2, RZ ;  /* 0x0000000200007824 */ /* 0x002fe200078e00ff */
[----:B---3--:R-:W-:-:S04]  /*0060*/  SHF.R.S32.HI R2, RZ, 0x17, R7 ;  /* 0x00000017ff027819 */ /* 0x008fc80000011407 */
[----:B------:R-:W-:Y:S02]  /*0070*/  LOP3.LUT R0, R0, 0xfe, RZ, 0xc0, !PT ;  /* 0x000000fe00007812 */ /* 0x000fe400078ec0ff */
[----:B------:R-:W-:-:S03]  /*0080*/  SGXT R2, R2, 0x1 ;  /* 0x000000010202781a */ /* 0x000fc60000000200 */
[----:B------:R-:W-:-:S05]  /*0090*/  IMAD R7, R7, 0x100, R0 ;  /* 0x0000010007077824 */ /* 0x000fca00078e0200 */
[----:B------:R-:W-:Y:S02]  /*00a0*/  LEA.HI R0, R2, R7, RZ, 0x2 ;  /* 0x0000000702007211 */ /* 0x000fe400078f10ff */
[----:B------:R-:W1:Y:S01]  /*00b0*/  LDC.64 R2, c[0x0][0x210] ;  /* 0x00008400ff027b82 */ /* 0x000e620000000a00 */
[----:B------:R-:W-:Y:S02]  /*00c0*/  ISETP.GE.AND P0, PT, R7, 0xc00, PT ;  /* 0x00000c000700780c */ /* 0x000fe40003f06270 */
[----:B------:R-:W-:-:S05]  /*00d0*/  SHF.R.S32.HI R0, RZ, 0x2, R0 ;  /* 0x00000002ff007819 */ /* 0x000fca0000011400 */
[----:B------:R-:W-:-:S05]  /*00e0*/  IMAD.HI R6, R0, 0x2aaaaaab, RZ ;  /* 0x2aaaaaab00067827 */ /* 0x000fca00078e02ff */
[----:B------:R-:W-:-:S04]  /*00f0*/  SHF.R.U32.HI R9, RZ, 0x1f, R6 ;  /* 0x0000001fff097819 */ /* 0x000fc80000011606 */
[----:B------:R-:W-:-:S05]  /*0100*/  LEA.HI R9, R6, R9, RZ, 0x1b ;  /* 0x0000000906097211 */ /* 0x000fca00078fd8ff */
[----:B------:R-:W-:Y:S02]  /*0110*/  IMAD R9, R9, -0xc0, R0 ;  /* 0xffffff4009097824 */ /* 0x000fe400078e0200 */
[----:B-1----:R-:W-:Y:S01]  /*0120*/  IMAD.WIDE R2, R7, 0x4, R2 ;  /* 0x0000000407027825 */ /* 0x002fe200078e0202 */
[----:B------:R-:W-:-:S03]  /*0130*/  CS2R R6, SRZ ;  /* 0x0000000000067805 */ /* 0x000fc6000001ff00 */
[----:B--2---:R-:W-:Y:S01]  /*0140*/  IMAD.WIDE R4, R9, 0x4, R4 ;  /* 0x0000000409047825 */ /* 0x004fe200078e0204 */
[----:B------:R-:W-:Y:S02]  /*0150*/  HFMA2.MMA R9, -RZ, RZ, 0, 0 ;  /* 0x00000000ff097435 */ /* 0x000fe400000001ff */
[----:B------:R-:W2:Y:S01]  /*0160*/  @!P0 LDG.E.64 R6, desc[UR4][R2.64] ;  /* 0x0000000402068981 */ /* 0x000ea2000c1e1b00 */
[----:B------:R-:W-:-:S06]  /*0170*/  IMAD.MOV.U32 R0, RZ, RZ, RZ ;  /* 0x000000ffff007224 */ /* 0x000fcc00078e00ff */
[----:B------:R-:W2:Y:S04]  /*0180*/  @!P0 LDG.E.EL R0, desc[UR4][R4.64] ;  /* 0x0000000404008981 */ /* 0x000ea8000c2e1900 */
[----:B------:R-:W3:Y:S01]  /*0190*/  @!P0 LDG.E.EL R9, desc[UR4][R4.64] ;  /* 0x0000000404098981 */ /* 0x000ee2000c2e1900 */
[----:B--2---:R-:W-:Y:S01]  /*01a0*/  FADD R7, R0, R7 ;  /* 0x0000000700077221 */ /* 0x004fe20000000000 */
[----:B---3--:R-:W-:Y:S01]  /*01b0*/  FADD R6, R9, R6 ;  /* 0x0000000609067221 */ /* 0x008fe20000000000 */
[----:B------:R-:W-:Y:S06]  /*01c0*/  @P0 EXIT ;  /* 0x000000000000094d */ /* 0x000fec0003800000 */
[----:B------:R-:W-:Y:S01]  /*01d0*/  STG.E.64 desc[UR4][R2.64], R6 ;  /* 0x0000000602007986 */ /* 0x000fe2000c101b04 */
[----:B------:R-:W-:Y:S05]  /*01e0*/  EXIT ;  /* 0x000000000000794d */ /* 0x000fea0003800000 */
.L_x_0:
[----:B------:R-:W-:-:S00]  /*01f0*/  BRA `(.L_x_0) ;  /* 0xfffffffc00fc7947 */ /* 0x000fc0000383ffff */
[----:B------:R-:W-:-:S00]  /*0200*/  NOP ;  /* 0x0000000000007918 */ /* 0x000fc00000000000 */
[----:B------:R-:W-:-:S00]  /*0210*/  NOP ;  /* 0x0000000000007918 */ /* 0x000fc00000000000 */
[----:B------:R-:W-:-:S00]  /*0220*/  NOP ;  /* 0x0000000000007918 */ /* 0x000fc00000000000 */
[----:B------:R-:W-:-:S00]  /*0230*/  NOP ;  /* 0x0000000000007918 */ /* 0x000fc00000000000 */
[----:B------:R-:W-:-:S00]  /*0240*/  NOP ;  /* 0x0000000000007918 */ /* 0x000fc00000000000 */
[----:B------:R-:W-:-:S00]  /*0250*/  NOP ;  /* 0x0000000000007918 */ /* 0x000fc00000000000 */
[----:B------:R-:W-:-:S00]  /*0260*/  NOP ;  /* 0x0000000000007918 */ /* 0x000fc00000000000 */
[----:B------:R-:W-:-:S00]  /*0270*/  NOP ;  /* 0x0000000000007918 */ /* 0x000fc00000000000 */
.L_x_1:


//--------------------- .nv.constant0.triton_poi_fused_convolution_1 --------------------------
	.section	.nv.constant0.triton_poi_fused_convolution_1,"a",@progbits
	.sectionflags	@""
	.align	4
.nv.constant0.triton_poi_fused_convolution_1:
	.zero		548
